//
// Generated by NVIDIA NVVM Compiler
//
// Compiler Build ID: CL-36424714
// Cuda compilation tools, release 13.0, V13.0.88
// Based on NVVM 20.0.0
//

.version 9.0
.target sm_100
.address_size 64

	// .globl	_Z11burn_kernelPfmi

.visible .entry _Z11burn_kernelPfmi(
	.param .u64 .ptr .align 1 _Z11burn_kernelPfmi_param_0,
	.param .u64 _Z11burn_kernelPfmi_param_1,
	.param .u32 _Z11burn_kernelPfmi_param_2
)
{
	.reg .pred 	%p<6>;
	.reg .b32 	%r<15>;
	.reg .b32 	%f<45>;
	.reg .b64 	%rd<13>;

	ld.param.u64 	%rd3, [_Z11burn_kernelPfmi_param_0];
	ld.param.u64 	%rd4, [_Z11burn_kernelPfmi_param_1];
	ld.param.u32 	%r8, [_Z11burn_kernelPfmi_param_2];
	mov.u32 	%r9, %ctaid.x;
	mov.u32 	%r10, %ntid.x;
	mul.wide.u32 	%rd5, %r9, %r10;
	mov.u32 	%r11, %tid.x;
	cvt.u64.u32 	%rd6, %r11;
	add.s64 	%rd7, %rd5, %rd6;
	add.s64 	%rd1, %rd7, %rd4;
	and.b64  	%rd8, %rd1, 255;
	cvt.rn.f32.u64 	%f1, %rd8;
	fma.rn.f32 	%f2, %f1, 0f3F8020C5, 0f3DFBE76D;
	mov.f32 	%f44, %f2;
	setp.lt.s32 	%p1, %r8, 1;
	@%p1 bra 	$L__BB0_7;
	and.b32  	%r1, %r8, 3;
	setp.lt.u32 	%p2, %r8, 4;
	@%p2 bra 	$L__BB0_4;
	and.b32  	%r12, %r8, 2147483644;
	neg.s32 	%r13, %r12;
$L__BB0_3:
	.pragma "nounroll";
	mov.f32 	%f3, %f44;
	fma.rn.f32 	%f4, %f3, 0f3F800001, 0f3F800000;
	mov.f32 	%f44, %f4;
	mov.f32 	%f5, %f44;
	fma.rn.f32 	%f6, %f5, 0f3F7FFFFE, 0f3F000000;
	mov.f32 	%f44, %f6;
	mov.f32 	%f7, %f44;
	fma.rn.f32 	%f8, %f7, 0f3F800002, 0f3E800000;
	mov.f32 	%f44, %f8;
	mov.f32 	%f9, %f44;
	fma.rn.f32 	%f10, %f9, 0f3F7FFFFD, 0f3E000000;
	mov.f32 	%f44, %f10;
	mov.f32 	%f11, %f44;
	fma.rn.f32 	%f12, %f11, 0f3F800001, 0f3F800000;
	mov.f32 	%f44, %f12;
	mov.f32 	%f13, %f44;
	fma.rn.f32 	%f14, %f13, 0f3F7FFFFE, 0f3F000000;
	mov.f32 	%f44, %f14;
	mov.f32 	%f15, %f44;
	fma.rn.f32 	%f16, %f15, 0f3F800002, 0f3E800000;
	mov.f32 	%f44, %f16;
	mov.f32 	%f17, %f44;
	fma.rn.f32 	%f18, %f17, 0f3F7FFFFD, 0f3E000000;
	mov.f32 	%f44, %f18;
	mov.f32 	%f19, %f44;
	fma.rn.f32 	%f20, %f19, 0f3F800001, 0f3F800000;
	mov.f32 	%f44, %f20;
	mov.f32 	%f21, %f44;
	fma.rn.f32 	%f22, %f21, 0f3F7FFFFE, 0f3F000000;
	mov.f32 	%f44, %f22;
	mov.f32 	%f23, %f44;
	fma.rn.f32 	%f24, %f23, 0f3F800002, 0f3E800000;
	mov.f32 	%f44, %f24;
	mov.f32 	%f25, %f44;
	fma.rn.f32 	%f26, %f25, 0f3F7FFFFD, 0f3E000000;
	mov.f32 	%f44, %f26;
	mov.f32 	%f27, %f44;
	fma.rn.f32 	%f28, %f27, 0f3F800001, 0f3F800000;
	mov.f32 	%f44, %f28;
	mov.f32 	%f29, %f44;
	fma.rn.f32 	%f30, %f29, 0f3F7FFFFE, 0f3F000000;
	mov.f32 	%f44, %f30;
	mov.f32 	%f31, %f44;
	fma.rn.f32 	%f32, %f31, 0f3F800002, 0f3E800000;
	mov.f32 	%f44, %f32;
	mov.f32 	%f33, %f44;
	fma.rn.f32 	%f34, %f33, 0f3F7FFFFD, 0f3E000000;
	mov.f32 	%f44, %f34;
	add.s32 	%r13, %r13, 4;
	setp.ne.s32 	%p3, %r13, 0;
	@%p3 bra 	$L__BB0_3;
$L__BB0_4:
	setp.eq.s32 	%p4, %r1, 0;
	@%p4 bra 	$L__BB0_7;
	neg.s32 	%r14, %r1;
$L__BB0_6:
	.pragma "nounroll";
	mov.f32 	%f35, %f44;
	fma.rn.f32 	%f36, %f35, 0f3F800001, 0f3F800000;
	mov.f32 	%f44, %f36;
	mov.f32 	%f37, %f44;
	fma.rn.f32 	%f38, %f37, 0f3F7FFFFE, 0f3F000000;
	mov.f32 	%f44, %f38;
	mov.f32 	%f39, %f44;
	fma.rn.f32 	%f40, %f39, 0f3F800002, 0f3E800000;
	mov.f32 	%f44, %f40;
	mov.f32 	%f41, %f44;
	fma.rn.f32 	%f42, %f41, 0f3F7FFFFD, 0f3E000000;
	mov.f32 	%f44, %f42;
	add.s32 	%r14, %r14, 1;
	setp.ne.s32 	%p5, %r14, 0;
	@%p5 bra 	$L__BB0_6;
$L__BB0_7:
	cvta.to.global.u64 	%rd10, %rd3;
	mov.f32 	%f43, %f44;
	shl.b64 	%rd11, %rd1, 2;
	add.s64 	%rd12, %rd10, %rd11;
	st.global.f32 	[%rd12], %f43;
	ret;

}


// ===== COMPILED SASS (sm_100) =====

	.target	sm_100

	.elftype	@"ET_EXEC"


//--------------------- .note.nv.tkinfo           --------------------------
	.section	.note.nv.tkinfo,"",@"SHT_NOTE"
	.sectionflags	@"SHF_NOTE_NV_TKINFO"
	.tkinfo
        /*0018*/ 	.word	0x00000002
        /*0030*/ 	.string	""
        /*0030*/ 	.string	"ptxas"
        /*0030*/ 	.string	"Cuda compilation tools, release 13.0, V13.0.88"
        /*0030*/ 	.string	"Build cuda_13.0.r13.0/compiler.36424714_0"
        /*0030*/ 	.string	"-arch sm_100 -m 64 "



//--------------------- .note.nv.cuinfo           --------------------------
	.section	.note.nv.cuinfo,"",@"SHT_NOTE"
	.sectionflags	@"SHF_NOTE_NV_CUINFO"
        /*0018*/ 	.short	0x0002
        /*001a*/ 	.short	0x0064
        /*001c*/ 	.short	0x0082
	.zero		2


//--------------------- .nv.info                  --------------------------
	.section	.nv.info,"",@"SHT_CUDA_INFO"
	.align	4


	//----- nvinfo : EIATTR_REGCOUNT
	.align		4
        /*0000*/ 	.byte	0x04, 0x2f
        /*0002*/ 	.short	(.L_1 - .L_0)
	.align		4
.L_0:
        /*0004*/ 	.word	index@(_Z11burn_kernelPfmi)
        /*0008*/ 	.word	0x0000000b


	//----- nvinfo : EIATTR_FRAME_SIZE
	.align		4
.L_1:
        /*000c*/ 	.byte	0x04, 0x11
        /*000e*/ 	.short	(.L_3 - .L_2)
	.align		4
.L_2:
        /*0010*/ 	.word	index@(_Z11burn_kernelPfmi)
        /*0014*/ 	.word	0x00000000


	//----- nvinfo : EIATTR_MIN_STACK_SIZE
	.align		4
.L_3:
        /*0018*/ 	.byte	0x04, 0x12
        /*001a*/ 	.short	(.L_5 - .L_4)
	.align		4
.L_4:
        /*001c*/ 	.word	index@(_Z11burn_kernelPfmi)
        /*0020*/ 	.word	0x00000000
.L_5:


//--------------------- .nv.compat                --------------------------
	.section	.nv.compat,"",@"SHT_CUDA_COMPAT_INFO"
	.align	4
        /*0000*/ 	.byte	0x02, 0x09, 0x00, 0x00, 0x02, 0x02, 0x01, 0x00, 0x02, 0x05, 0x05, 0x00, 0x03, 0x07, 0x01, 0x01
        /*0010*/ 	.byte	0x02, 0x03, 0x00, 0x00, 0x02, 0x06, 0x01, 0x00, 0x04, 0x0b, 0x08, 0x00, 0x09, 0x00, 0x00, 0x00
        /*0020*/ 	.byte	0x00, 0x00, 0x00, 0x00


//--------------------- .nv.info._Z11burn_kernelPfmi --------------------------
	.section	.nv.info._Z11burn_kernelPfmi,"",@"SHT_CUDA_INFO"
	.sectionflags	@""
	.align	4


	//----- nvinfo : EIATTR_CUDA_API_VERSION
	.align		4
        /*0000*/ 	.byte	0x04, 0x37
        /*0002*/ 	.short	(.L_7 - .L_6)
.L_6:
        /*0004*/ 	.word	0x00000082


	//----- nvinfo : EIATTR_KPARAM_INFO
	.align		4
.L_7:
        /*0008*/ 	.byte	0x04, 0x17
        /*000a*/ 	.short	(.L_9 - .L_8)
.L_8:
        /*000c*/ 	.word	0x00000000
        /*0010*/ 	.short	0x0002
        /*0012*/ 	.short	0x0010
        /*0014*/ 	.byte	0x00, 0xf0, 0x11, 0x00


	//----- nvinfo : EIATTR_KPARAM_INFO
	.align		4
.L_9:
        /*0018*/ 	.byte	0x04, 0x17
        /*001a*/ 	.short	(.L_11 - .L_10)
.L_10:
        /*001c*/ 	.word	0x00000000
        /*0020*/ 	.short	0x0001
        /*0022*/ 	.short	0x0008
        /*0024*/ 	.byte	0x00, 0xf0, 0x21, 0x00


	//----- nvinfo : EIATTR_KPARAM_INFO
	.align		4
.L_11:
        /*0028*/ 	.byte	0x04, 0x17
        /*002a*/ 	.short	(.L_13 - .L_12)
.L_12:
        /*002c*/ 	.word	0x00000000
        /*0030*/ 	.short	0x0000
        /*0032*/ 	.short	0x0000
        /*0034*/ 	.byte	0x00, 0xf5, 0x21, 0x00


	//----- nvinfo : EIATTR_SPARSE_MMA_MASK
	.align		4
.L_13:
        /*0038*/ 	.byte	0x03, 0x50
        /*003a*/ 	.short	0x0000


	//----- nvinfo : EIATTR_MAXREG_COUNT
	.align		4
        /*003c*/ 	.byte	0x03, 0x1b
        /*003e*/ 	.short	0x00ff


	//----- nvinfo : EIATTR_MERCURY_ISA_VERSION
	.align		4
        /*0040*/ 	.byte	0x03, 0x5f
        /*0042*/ 	.short	0x0101


	//----- nvinfo : EIATTR_VRC_CTA_INIT_COUNT
	.align		4
        /*0044*/ 	.byte	0x02, 0x4a
	.zero		1
	.zero		1


	//----- nvinfo : EIATTR_EXIT_INSTR_OFFSETS
	.align		4
        /*0048*/ 	.byte	0x04, 0x1c
        /*004a*/ 	.short	(.L_15 - .L_14)


	//   ....[0]....
.L_14:
        /*004c*/ 	.word	0x00000400


	//----- nvinfo : EIATTR_CBANK_PARAM_SIZE
	.align		4
.L_15:
        /*0050*/ 	.byte	0x03, 0x19
        /*0052*/ 	.short	0x0014


	//----- nvinfo : EIATTR_PARAM_CBANK
	.align		4
        /*0054*/ 	.byte	0x04, 0x0a
        /*0056*/ 	.short	(.L_17 - .L_16)
	.align		4
.L_16:
        /*0058*/ 	.word	index@(.nv.constant0._Z11burn_kernelPfmi)
        /*005c*/ 	.short	0x0380
        /*005e*/ 	.short	0x0014


	//----- nvinfo : EIATTR_SW_WAR
	.align		4
.L_17:
        /*0060*/ 	.byte	0x04, 0x36
        /*0062*/ 	.short	(.L_19 - .L_18)
.L_18:
        /*0064*/ 	.word	0x00000008
.L_19:


//--------------------- .nv.callgraph             --------------------------
	.section	.nv.callgraph,"",@"SHT_CUDA_CALLGRAPH"
	.align	4
	.sectionentsize	8
	.align		4
        /*0000*/ 	.word	0x00000000
	.align		4
        /*0004*/ 	.word	0xffffffff
	.align		4
        /*0008*/ 	.word	0x00000000
	.align		4
        /*000c*/ 	.word	0xfffffffe
	.align		4
        /*0010*/ 	.word	0x00000000
	.align		4
        /*0014*/ 	.word	0xfffffffd
	.align		4
        /*0018*/ 	.word	0x00000000
	.align		4
        /*001c*/ 	.word	0xfffffffc


//--------------------- .text._Z11burn_kernelPfmi --------------------------
	.section	.text._Z11burn_kernelPfmi,"ax",@progbits
	.align	128
        .global         _Z11burn_kernelPfmi
        .type           _Z11burn_kernelPfmi,@function
        .size           _Z11burn_kernelPfmi,(.L_x_5 - _Z11burn_kernelPfmi)
        .other          _Z11burn_kernelPfmi,@"STO_CUDA_ENTRY STV_DEFAULT"
_Z11burn_kernelPfmi:
.text._Z11burn_kernelPfmi:
[----:B------:R-:W-:Y:S01]  /*0000*/  LDC R1, c[0x0][0x37c] ;  /* 0x0000df00ff017b82 */ /* 0x000fe20000000800 */
[----:B------:R-:W0:Y:S07]  /*0010*/  S2R R2, SR_TID.X ;  /* 0x0000000000027919 */ /* 0x000e2e0000002100 */
[----:B------:R-:W0:Y:S01]  /*0020*/  S2UR UR4, SR_CTAID.X ;  /* 0x00000000000479c3 */ /* 0x000e220000002500 */
[----:B------:R-:W1:Y:S01]  /*0030*/  LDCU.64 UR8, c[0x0][0x388] ;  /* 0x00007100ff0877ac */ /* 0x000e620008000a00 */
[----:B------:R-:W-:-:S02]  /*0040*/  HFMA2 R3, -RZ, RZ, 0, 0 ;  /* 0x00000000ff037431 */ /* 0x000fc400000001ff */
[----:B------:R-:W-:Y:S01]  /*0050*/  HFMA2 R7, -RZ, RZ, 1.875, 0.00931549072265625 ;  /* 0x3f8020c5ff077431 */ /* 0x000fe200000001ff */
[----:B------:R-:W2:Y:S03]  /*0060*/  LDCU UR5, c[0x0][0x390] ;  /* 0x00007200ff0577ac */ /* 0x000ea60008000800 */
[----:B------:R-:W0:Y:S01]  /*0070*/  LDC R5, c[0x0][0x360] ;  /* 0x0000d800ff057b82 */ /* 0x000e220000000800 */
[----:B------:R-:W3:Y:S01]  /*0080*/  LDCU.64 UR6, c[0x0][0x358] ;  /* 0x00006b00ff0677ac */ /* 0x000ee20008000a00 */
[----:B--2---:R-:W-:Y:S01]  /*0090*/  UISETP.GE.AND UP0, UPT, UR5, 0x1, UPT ;  /* 0x000000010500788c */ /* 0x004fe2000bf06270 */
[----:B0-----:R-:W-:Y:S01]  /*00a0*/  IMAD.WIDE.U32 R2, R5, UR4, R2 ;  /* 0x0000000405027c25 */ /* 0x001fe2000f8e0002 */
[----:B------:R-:W-:Y:S02]  /*00b0*/  MOV R5, RZ ;  /* 0x000000ff00057202 */ /* 0x000fe40000000f00 */
[----:B-1----:R-:W-:-:S04]  /*00c0*/  IADD3 R0, P0, PT, R2, UR8, RZ ;  /* 0x0000000802007c10 */ /* 0x002fc8000ff1e0ff */
[----:B------:R-:W-:Y:S02]  /*00d0*/  LOP3.LUT R4, R0, 0xff, RZ, 0xc0, !PT ;  /* 0x000000ff00047812 */ /* 0x000fe400078ec0ff */
[----:B------:R-:W-:-:S04]  /*00e0*/  IADD3.X R3, PT, PT, R3, UR9, RZ, P0, !PT ;  /* 0x0000000903037c10 */ /* 0x000fc800087fe4ff */
[----:B------:R-:W0:Y:S02]  /*00f0*/  I2F.U64 R4, R4 ;  /* 0x0000000400047312 */ /* 0x000e240000301000 */
[----:B0-----:R-:W-:Y:S01]  /*0100*/  FFMA R7, R4, R7, 0.1230000033974647522 ;  /* 0x3dfbe76d04077423 */ /* 0x001fe20000000007 */
[----:B---3--:R-:W-:Y:S06]  /*0110*/  BRA.U !UP0, `(.L_x_0) ;  /* 0x0000000108a87547 */ /* 0x008fec000b800000 */
[----:B------:R-:W-:Y:S02]  /*0120*/  UISETP.GE.U32.AND UP1, UPT, UR5, 0x4, UPT ;  /* 0x000000040500788c */ /* 0x000fe4000bf26070 */
[----:B------:R-:W-:-:S04]  /*0130*/  ULOP3.LUT UR4, UR5, 0x3, URZ, 0xc0, !UPT ;  /* 0x0000000305047892 */ /* 0x000fc8000f8ec0ff */
[----:B------:R-:W-:-:S03]  /*0140*/  UISETP.NE.AND UP0, UPT, UR4, URZ, UPT ;  /* 0x000000ff0400728c */ /* 0x000fc6000bf05270 */
[----:B------:R-:W-:Y:S08]  /*0150*/  BRA.U !UP1, `(.L_x_1) ;  /* 0x0000000109647547 */ /* 0x000ff0000b800000 */
[----:B------:R-:W-:Y:S01]  /*0160*/  HFMA2 R6, -RZ, RZ, 1.875, 1.1920928955078125e-07 ;  /* 0x3f800002ff067431 */ /* 0x000fe200000001ff */
[----:B------:R-:W-:Y:S01]  /*0170*/  ULOP3.LUT UR5, UR5, 0x7ffffffc, URZ, 0xc0, !UPT ;  /* 0x7ffffffc05057892 */ /* 0x000fe2000f8ec0ff */
[----:B------:R-:W-:Y:S02]  /*0180*/  MOV R2, 0x3f800001 ;  /* 0x3f80000100027802 */ /* 0x000fe40000000f00 */
[----:B------:R-:W-:Y:S01]  /*0190*/  MOV R4, 0x3f7ffffe ;  /* 0x3f7ffffe00047802 */ /* 0x000fe20000000f00 */
[----:B------:R-:W-:Y:S01]  /*01a0*/  UIADD3 UR5, UPT, UPT, -UR5, URZ, URZ ;  /* 0x000000ff05057290 */ /* 0x000fe2000fffe1ff */
[----:B------:R-:W-:-:S11]  /*01b0*/  MOV R8, 0x3f7ffffd ;  /* 0x3f7ffffd00087802 */ /* 0x000fd60000000f00 */
.L_x_2:
[----:B------:R-:W-:Y:S01]  /*01c0*/  FFMA R7, R7, R2, 1 ;  /* 0x3f80000007077423 */ /* 0x000fe20000000002 */
[----:B------:R-:W-:-:S03]  /*01d0*/  UIADD3 UR5, UPT, UPT, UR5, 0x4, URZ ;  /* 0x0000000405057890 */ /* 0x000fc6000fffe0ff */
[----:B------:R-:W-:Y:S01]  /*01e0*/  FFMA R7, R7, R4, 0.5 ;  /* 0x3f00000007077423 */ /* 0x000fe20000000004 */
[----:B------:R-:W-:-:S03]  /*01f0*/  UISETP.NE.AND UP1, UPT, UR5, URZ, UPT ;  /* 0x000000ff0500728c */ /* 0x000fc6000bf25270 */
[----:B------:R-:W-:-:S04]  /*0200*/  FFMA R7, R7, R6, 0.25 ;  /* 0x3e80000007077423 */ /* 0x000fc80000000006 */
[----:B------:R-:W-:-:S04]  /*0210*/  FFMA R7, R7, R8, 0.125 ;  /* 0x3e00000007077423 */ /* 0x000fc80000000008 */
[----:B------:R-:W-:-:S04]  /*0220*/  FFMA R7, R7, R2, 1 ;  /* 0x3f80000007077423 */ /* 0x000fc80000000002 */
[----:B------:R-:W-:-:S04]  /*0230*/  FFMA R7, R7, R4, 0.5 ;  /* 0x3f00000007077423 */ /* 0x000fc80000000004 */
        /* <DEDUP_REMOVED lines=9> */
[----:B------:R-:W-:Y:S01]  /*02d0*/  FFMA R7, R7, R8, 0.125 ;  /* 0x3e00000007077423 */ /* 0x000fe20000000008 */
[----:B------:R-:W-:Y:S06]  /*02e0*/  BRA.U UP1, `(.L_x_2) ;  /* 0xfffffffd01b47547 */ /* 0x000fec000b83ffff */
.L_x_1:
[----:B------:R-:W-:Y:S05]  /*02f0*/  BRA.U !UP0, `(.L_x_0) ;  /* 0x0000000108307547 */ /* 0x000fea000b800000 */
[----:B------:R-:W-:Y:S01]  /*0300*/  HFMA2 R2, -RZ, RZ, 1.875, 5.9604644775390625e-08 ;  /* 0x3f800001ff027431 */ /* 0x000fe200000001ff */
[----:B------:R-:W-:Y:S01]  /*0310*/  MOV R4, 0x3f7ffffe ;  /* 0x3f7ffffe00047802 */ /* 0x000fe20000000f00 */
[----:B------:R-:W-:Y:S01]  /*0320*/  HFMA2 R6, -RZ, RZ, 1.875, 1.1920928955078125e-07 ;  /* 0x3f800002ff067431 */ /* 0x000fe200000001ff */
[----:B------:R-:W-:Y:S01]  /*0330*/  MOV R8, 0x3f7ffffd ;  /* 0x3f7ffffd00087802 */ /* 0x000fe20000000f00 */
[----:B------:R-:W-:-:S12]  /*0340*/  UIADD3 UR4, UPT, UPT, -UR4, URZ, URZ ;  /* 0x000000ff04047290 */ /* 0x000fd8000fffe1ff */
.L_x_3:
[----:B------:R-:W-:Y:S01]  /*0350*/  UIADD3 UR4, UPT, UPT, UR4, 0x1, URZ ;  /* 0x0000000104047890 */ /* 0x000fe2000fffe0ff */
[----:B------:R-:W-:-:S03]  /*0360*/  FFMA R7, R7, R2, 1 ;  /* 0x3f80000007077423 */ /* 0x000fc60000000002 */
[----:B------:R-:W-:Y:S01]  /*0370*/  UISETP.NE.AND UP0, UPT, UR4, URZ, UPT ;  /* 0x000000ff0400728c */ /* 0x000fe2000bf05270 */
[----:B------:R-:W-:-:S04]  /*0380*/  FFMA R7, R7, R4, 0.5 ;  /* 0x3f00000007077423 */ /* 0x000fc80000000004 */
[----:B------:R-:W-:-:S04]  /*0390*/  FFMA R7, R7, R6, 0.25 ;  /* 0x3e80000007077423 */ /* 0x000fc80000000006 */
[----:B------:R-:W-:Y:S01]  /*03a0*/  FFMA R7, R7, R8, 0.125 ;  /* 0x3e00000007077423 */ /* 0x000fe20000000008 */
[----:B------:R-:W-:Y:S06]  /*03b0*/  BRA.U UP0, `(.L_x_3) ;  /* 0xfffffffd00e47547 */ /* 0x000fec000b83ffff */
.L_x_0:
[----:B------:R-:W0:Y:S02]  /*03c0*/  LDCU.64 UR4, c[0x0][0x380] ;  /* 0x00007000ff0477ac */ /* 0x000e240008000a00 */
[----:B0-----:R-:W-:-:S04]  /*03d0*/  LEA R2, P0, R0, UR4, 0x2 ;  /* 0x0000000400027c11 */ /* 0x001fc8000f8010ff */
[----:B------:R-:W-:-:S05]  /*03e0*/  LEA.HI.X R3, R0, UR5, R3, 0x2, P0 ;  /* 0x0000000500037c11 */ /* 0x000fca00080f1403 */
[----:B------:R-:W-:Y:S01]  /*03f0*/  STG.E desc[UR6][R2.64], R7 ;  /* 0x0000000702007986 */ /* 0x000fe2000c101906 */
[----:B------:R-:W-:Y:S05]  /*0400*/  EXIT ;  /* 0x000000000000794d */ /* 0x000fea0003800000 */
.L_x_4:
[----:B------:R-:W-:-:S00]  /*0410*/  BRA `(.L_x_4) ;  /* 0xfffffffc00fc7947 */ /* 0x000fc0000383ffff */
[----:B------:R-:W-:-:S00]  /*0420*/  NOP ;  /* 0x0000000000007918 */ /* 0x000fc00000000000 */
        /* <DEDUP_REMOVED lines=13> */
.L_x_5:


//--------------------- .nv.shared.reserved.0     --------------------------
	.section	.nv.shared.reserved.0,"aw",@nobits
	.weak		__nv_reservedSMEM_offset_0_alias
	.size		__nv_reservedSMEM_offset_0_alias, 0, 64
	.other		__nv_reservedSMEM_offset_0_alias,@"STO_CUDA_RESERVED_SHARED STV_DEFAULT"
__nv_reservedSMEM_offset_0_alias:
	.zero		0
	.zero		64


//--------------------- .nv.constant0._Z11burn_kernelPfmi --------------------------
	.section	.nv.constant0._Z11burn_kernelPfmi,"a",@progbits
	.sectionflags	@""
	.align	4
.nv.constant0._Z11burn_kernelPfmi:
	.zero		916


//--------------------- SYMBOLS --------------------------

	.type		.nv.reservedSmem.offset0,@object
	.size		.nv.reservedSmem.offset0,0x4
